//
// Generated by NVIDIA NVVM Compiler
//
// Compiler Build ID: CL-36424714
// Cuda compilation tools, release 13.0, V13.0.88
// Based on NVVM 20.0.0
//

.version 9.0
.target sm_100
.address_size 64

	// .globl	_Z12sn_iterationPiii

.visible .entry _Z12sn_iterationPiii(
	.param .u64 .ptr .align 1 _Z12sn_iterationPiii_param_0,
	.param .u32 _Z12sn_iterationPiii_param_1,
	.param .u32 _Z12sn_iterationPiii_param_2
)
{
	.reg .pred 	%p<5>;
	.reg .b32 	%r<15>;
	.reg .b32 	%f<3>;
	.reg .b64 	%rd<11>;

	ld.param.u64 	%rd6, [_Z12sn_iterationPiii_param_0];
	ld.param.u32 	%r8, [_Z12sn_iterationPiii_param_1];
	ld.param.u32 	%r7, [_Z12sn_iterationPiii_param_2];
	cvta.to.global.u64 	%rd1, %rd6;
	mov.u32 	%r9, %tid.x;
	mov.u32 	%r10, %ntid.x;
	mov.u32 	%r11, %ctaid.x;
	mad.lo.s32 	%r1, %r10, %r11, %r9;
	xor.b32  	%r2, %r8, %r1;
	setp.le.u32 	%p1, %r2, %r1;
	@%p1 bra 	$L__BB0_6;
	and.b32  	%r12, %r7, %r1;
	setp.ne.s32 	%p2, %r12, 0;
	@%p2 bra 	$L__BB0_4;
	mul.wide.u32 	%rd9, %r1, 4;
	add.s64 	%rd2, %rd1, %rd9;
	ld.global.u32 	%r3, [%rd2];
	mul.wide.u32 	%rd10, %r2, 4;
	add.s64 	%rd3, %rd1, %rd10;
	ld.global.u32 	%r4, [%rd3];
	setp.le.s32 	%p4, %r3, %r4;
	@%p4 bra 	$L__BB0_6;
	cvt.rn.f32.s32 	%f2, %r3;
	st.global.u32 	[%rd2], %r4;
	cvt.rzi.s32.f32 	%r14, %f2;
	st.global.u32 	[%rd3], %r14;
	bra.uni 	$L__BB0_6;
$L__BB0_4:
	mul.wide.u32 	%rd7, %r1, 4;
	add.s64 	%rd4, %rd1, %rd7;
	ld.global.u32 	%r5, [%rd4];
	mul.wide.u32 	%rd8, %r2, 4;
	add.s64 	%rd5, %rd1, %rd8;
	ld.global.u32 	%r6, [%rd5];
	setp.ge.s32 	%p3, %r5, %r6;
	@%p3 bra 	$L__BB0_6;
	cvt.rn.f32.s32 	%f1, %r5;
	st.global.u32 	[%rd4], %r6;
	cvt.rzi.s32.f32 	%r13, %f1;
	st.global.u32 	[%rd5], %r13;
$L__BB0_6:
	ret;

}


// ===== COMPILED SASS (sm_100) =====

	.target	sm_100

	.elftype	@"ET_EXEC"


//--------------------- .note.nv.tkinfo           --------------------------
	.section	.note.nv.tkinfo,"",@"SHT_NOTE"
	.sectionflags	@"SHF_NOTE_NV_TKINFO"
	.tkinfo
        /*0018*/ 	.word	0x00000002
        /*0030*/ 	.string	""
        /*0030*/ 	.string	"ptxas"
        /*0030*/ 	.string	"Cuda compilation tools, release 13.0, V13.0.88"
        /*0030*/ 	.string	"Build cuda_13.0.r13.0/compiler.36424714_0"
        /*0030*/ 	.string	"-arch sm_100 -m 64 "



//--------------------- .note.nv.cuinfo           --------------------------
	.section	.note.nv.cuinfo,"",@"SHT_NOTE"
	.sectionflags	@"SHF_NOTE_NV_CUINFO"
        /*0018*/ 	.short	0x0002
        /*001a*/ 	.short	0x0064
        /*001c*/ 	.short	0x0082
	.zero		2


//--------------------- .nv.info                  --------------------------
	.section	.nv.info,"",@"SHT_CUDA_INFO"
	.align	4


	//----- nvinfo : EIATTR_REGCOUNT
	.align		4
        /*0000*/ 	.byte	0x04, 0x2f
        /*0002*/ 	.short	(.L_1 - .L_0)
	.align		4
.L_0:
        /*0004*/ 	.word	index@(_Z12sn_iterationPiii)
        /*0008*/ 	.word	0x0000000c


	//----- nvinfo : EIATTR_FRAME_SIZE
	.align		4
.L_1:
        /*000c*/ 	.byte	0x04, 0x11
        /*000e*/ 	.short	(.L_3 - .L_2)
	.align		4
.L_2:
        /*0010*/ 	.word	index@(_Z12sn_iterationPiii)
        /*0014*/ 	.word	0x00000000


	//----- nvinfo : EIATTR_MIN_STACK_SIZE
	.align		4
.L_3:
        /*0018*/ 	.byte	0x04, 0x12
        /*001a*/ 	.short	(.L_5 - .L_4)
	.align		4
.L_4:
        /*001c*/ 	.word	index@(_Z12sn_iterationPiii)
        /*0020*/ 	.word	0x00000000
.L_5:


//--------------------- .nv.compat                --------------------------
	.section	.nv.compat,"",@"SHT_CUDA_COMPAT_INFO"
	.align	4
        /*0000*/ 	.byte	0x02, 0x09, 0x00, 0x00, 0x02, 0x02, 0x01, 0x00, 0x02, 0x05, 0x05, 0x00, 0x03, 0x07, 0x01, 0x01
        /*0010*/ 	.byte	0x02, 0x03, 0x00, 0x00, 0x02, 0x06, 0x01, 0x00, 0x04, 0x0b, 0x08, 0x00, 0x09, 0x00, 0x00, 0x00
        /*0020*/ 	.byte	0x00, 0x00, 0x00, 0x00


//--------------------- .nv.info._Z12sn_iterationPiii --------------------------
	.section	.nv.info._Z12sn_iterationPiii,"",@"SHT_CUDA_INFO"
	.sectionflags	@""
	.align	4


	//----- nvinfo : EIATTR_CUDA_API_VERSION
	.align		4
        /*0000*/ 	.byte	0x04, 0x37
        /*0002*/ 	.short	(.L_7 - .L_6)
.L_6:
        /*0004*/ 	.word	0x00000082


	//----- nvinfo : EIATTR_KPARAM_INFO
	.align		4
.L_7:
        /*0008*/ 	.byte	0x04, 0x17
        /*000a*/ 	.short	(.L_9 - .L_8)
.L_8:
        /*000c*/ 	.word	0x00000000
        /*0010*/ 	.short	0x0002
        /*0012*/ 	.short	0x000c
        /*0014*/ 	.byte	0x00, 0xf0, 0x11, 0x00


	//----- nvinfo : EIATTR_KPARAM_INFO
	.align		4
.L_9:
        /*0018*/ 	.byte	0x04, 0x17
        /*001a*/ 	.short	(.L_11 - .L_10)
.L_10:
        /*001c*/ 	.word	0x00000000
        /*0020*/ 	.short	0x0001
        /*0022*/ 	.short	0x0008
        /*0024*/ 	.byte	0x00, 0xf0, 0x11, 0x00


	//----- nvinfo : EIATTR_KPARAM_INFO
	.align		4
.L_11:
        /*0028*/ 	.byte	0x04, 0x17
        /*002a*/ 	.short	(.L_13 - .L_12)
.L_12:
        /*002c*/ 	.word	0x00000000
        /*0030*/ 	.short	0x0000
        /*0032*/ 	.short	0x0000
        /*0034*/ 	.byte	0x00, 0xf5, 0x21, 0x00


	//----- nvinfo : EIATTR_SPARSE_MMA_MASK
	.align		4
.L_13:
        /*0038*/ 	.byte	0x03, 0x50
        /*003a*/ 	.short	0x0000


	//----- nvinfo : EIATTR_MAXREG_COUNT
	.align		4
        /*003c*/ 	.byte	0x03, 0x1b
        /*003e*/ 	.short	0x00ff


	//----- nvinfo : EIATTR_MERCURY_ISA_VERSION
	.align		4
        /*0040*/ 	.byte	0x03, 0x5f
        /*0042*/ 	.short	0x0101


	//----- nvinfo : EIATTR_VRC_CTA_INIT_COUNT
	.align		4
        /*0044*/ 	.byte	0x02, 0x4a
	.zero		1
	.zero		1


	//----- nvinfo : EIATTR_EXIT_INSTR_OFFSETS
	.align		4
        /*0048*/ 	.byte	0x04, 0x1c
        /*004a*/ 	.short	(.L_15 - .L_14)


	//   ....[0]....
.L_14:
        /*004c*/ 	.word	0x00000080


	//   ....[1]....
        /*0050*/ 	.word	0x00000130


	//   ....[2]....
        /*0054*/ 	.word	0x00000180


	//   ....[3]....
        /*0058*/ 	.word	0x000001f0


	//   ....[4]....
        /*005c*/ 	.word	0x00000240


	//----- nvinfo : EIATTR_CRS_STACK_SIZE
	.align		4
.L_15:
        /*0060*/ 	.byte	0x04, 0x1e
        /*0062*/ 	.short	(.L_17 - .L_16)
.L_16:
        /*0064*/ 	.word	0x00000000


	//----- nvinfo : EIATTR_CBANK_PARAM_SIZE
	.align		4
.L_17:
        /*0068*/ 	.byte	0x03, 0x19
        /*006a*/ 	.short	0x0010


	//----- nvinfo : EIATTR_PARAM_CBANK
	.align		4
        /*006c*/ 	.byte	0x04, 0x0a
        /*006e*/ 	.short	(.L_19 - .L_18)
	.align		4
.L_18:
        /*0070*/ 	.word	index@(.nv.constant0._Z12sn_iterationPiii)
        /*0074*/ 	.short	0x0380
        /*0076*/ 	.short	0x0010


	//----- nvinfo : EIATTR_SW_WAR
	.align		4
.L_19:
        /*0078*/ 	.byte	0x04, 0x36
        /*007a*/ 	.short	(.L_21 - .L_20)
.L_20:
        /*007c*/ 	.word	0x00000008
.L_21:


//--------------------- .nv.callgraph             --------------------------
	.section	.nv.callgraph,"",@"SHT_CUDA_CALLGRAPH"
	.align	4
	.sectionentsize	8
	.align		4
        /*0000*/ 	.word	0x00000000
	.align		4
        /*0004*/ 	.word	0xffffffff
	.align		4
        /*0008*/ 	.word	0x00000000
	.align		4
        /*000c*/ 	.word	0xfffffffe
	.align		4
        /*0010*/ 	.word	0x00000000
	.align		4
        /*0014*/ 	.word	0xfffffffd
	.align		4
        /*0018*/ 	.word	0x00000000
	.align		4
        /*001c*/ 	.word	0xfffffffc


//--------------------- .text._Z12sn_iterationPiii --------------------------
	.section	.text._Z12sn_iterationPiii,"ax",@progbits
	.align	128
        .global         _Z12sn_iterationPiii
        .type           _Z12sn_iterationPiii,@function
        .size           _Z12sn_iterationPiii,(.L_x_2 - _Z12sn_iterationPiii)
        .other          _Z12sn_iterationPiii,@"STO_CUDA_ENTRY STV_DEFAULT"
_Z12sn_iterationPiii:
.text._Z12sn_iterationPiii:
[----:B------:R-:W-:Y:S01]  /*0000*/  LDC R1, c[0x0][0x37c] ;  /* 0x0000df00ff017b82 */ /* 0x000fe20000000800 */
[----:B------:R-:W0:Y:S01]  /*0010*/  S2R R7, SR_TID.X ;  /* 0x0000000000077919 */ /* 0x000e220000002100 */
[----:B------:R-:W0:Y:S01]  /*0020*/  LDCU UR4, c[0x0][0x360] ;  /* 0x00006c00ff0477ac */ /* 0x000e220008000800 */
[----:B------:R-:W0:Y:S01]  /*0030*/  S2R R0, SR_CTAID.X ;  /* 0x0000000000007919 */ /* 0x000e220000002500 */
[----:B------:R-:W1:Y:S01]  /*0040*/  LDCU UR5, c[0x0][0x388] ;  /* 0x00007100ff0577ac */ /* 0x000e620008000800 */
[----:B0-----:R-:W-:-:S05]  /*0050*/  IMAD R7, R0, UR4, R7 ;  /* 0x0000000400077c24 */ /* 0x001fca000f8e0207 */
[----:B-1----:R-:W-:-:S04]  /*0060*/  LOP3.LUT R9, R7, UR5, RZ, 0x3c, !PT ;  /* 0x0000000507097c12 */ /* 0x002fc8000f8e3cff */
[----:B------:R-:W-:-:S13]  /*0070*/  ISETP.GT.U32.AND P0, PT, R9, R7, PT ;  /* 0x000000070900720c */ /* 0x000fda0003f04070 */
[----:B------:R-:W-:Y:S05]  /*0080*/  @!P0 EXIT ;  /* 0x000000000000894d */ /* 0x000fea0003800000 */
[----:B------:R-:W0:Y:S02]  /*0090*/  LDCU UR4, c[0x0][0x38c] ;  /* 0x00007180ff0477ac */ /* 0x000e240008000800 */
[----:B0-----:R-:W-:Y:S01]  /*00a0*/  LOP3.LUT P0, RZ, R7, UR4, RZ, 0xc0, !PT ;  /* 0x0000000407ff7c12 */ /* 0x001fe2000f80c0ff */
[----:B------:R-:W0:-:S12]  /*00b0*/  LDCU.64 UR4, c[0x0][0x358] ;  /* 0x00006b00ff0477ac */ /* 0x000e180008000a00 */
[----:B------:R-:W-:Y:S05]  /*00c0*/  @P0 BRA `(.L_x_0) ;  /* 0x0000000000300947 */ /* 0x000fea0003800000 */
[----:B------:R-:W1:Y:S02]  /*00d0*/  LDC.64 R4, c[0x0][0x380] ;  /* 0x0000e000ff047b82 */ /* 0x000e640000000a00 */
[----:B-1----:R-:W-:-:S04]  /*00e0*/  IMAD.WIDE.U32 R2, R7, 0x4, R4 ;  /* 0x0000000407027825 */ /* 0x002fc800078e0004 */
[----:B------:R-:W-:Y:S01]  /*00f0*/  IMAD.WIDE.U32 R4, R9, 0x4, R4 ;  /* 0x0000000409047825 */ /* 0x000fe200078e0004 */
[----:B0-----:R-:W2:Y:S04]  /*0100*/  LDG.E R0, desc[UR4][R2.64] ;  /* 0x0000000402007981 */ /* 0x001ea8000c1e1900 */
[----:B------:R-:W2:Y:S02]  /*0110*/  LDG.E R7, desc[UR4][R4.64] ;  /* 0x0000000404077981 */ /* 0x000ea4000c1e1900 */
[----:B--2---:R-:W-:-:S13]  /*0120*/  ISETP.GT.AND P0, PT, R0, R7, PT ;  /* 0x000000070000720c */ /* 0x004fda0003f04270 */
[----:B------:R-:W-:Y:S05]  /*0130*/  @!P0 EXIT ;  /* 0x000000000000894d */ /* 0x000fea0003800000 */
[----:B------:R-:W-:Y:S01]  /*0140*/  I2FP.F32.S32 R0, R0 ;  /* 0x0000000000007245 */ /* 0x000fe20000201400 */
[----:B------:R-:W-:Y:S03]  /*0150*/  STG.E desc[UR4][R2.64], R7 ;  /* 0x0000000702007986 */ /* 0x000fe6000c101904 */
[----:B------:R-:W0:Y:S02]  /*0160*/  F2I.TRUNC.NTZ R9, R0 ;  /* 0x0000000000097305 */ /* 0x000e24000020f100 */
[----:B0-----:R-:W-:Y:S01]  /*0170*/  STG.E desc[UR4][R4.64], R9 ;  /* 0x0000000904007986 */ /* 0x001fe2000c101904 */
[----:B------:R-:W-:Y:S05]  /*0180*/  EXIT ;  /* 0x000000000000794d */ /* 0x000fea0003800000 */
.L_x_0:
[----:B------:R-:W1:Y:S02]  /*0190*/  LDC.64 R2, c[0x0][0x380] ;  /* 0x0000e000ff027b82 */ /* 0x000e640000000a00 */
[----:B-1----:R-:W-:-:S04]  /*01a0*/  IMAD.WIDE.U32 R4, R7, 0x4, R2 ;  /* 0x0000000407047825 */ /* 0x002fc800078e0002 */
[----:B------:R-:W-:Y:S01]  /*01b0*/  IMAD.WIDE.U32 R2, R9, 0x4, R2 ;  /* 0x0000000409027825 */ /* 0x000fe200078e0002 */
[----:B0-----:R-:W2:Y:S04]  /*01c0*/  LDG.E R0, desc[UR4][R4.64] ;  /* 0x0000000404007981 */ /* 0x001ea8000c1e1900 */
[----:B------:R-:W2:Y:S02]  /*01d0*/  LDG.E R9, desc[UR4][R2.64] ;  /* 0x0000000402097981 */ /* 0x000ea4000c1e1900 */
[----:B--2---:R-:W-:-:S13]  /*01e0*/  ISETP.GE.AND P0, PT, R0, R9, PT ;  /* 0x000000090000720c */ /* 0x004fda0003f06270 */
[----:B------:R-:W-:Y:S05]  /*01f0*/  @P0 EXIT ;  /* 0x000000000000094d */ /* 0x000fea0003800000 */
[----:B------:R-:W-:Y:S01]  /*0200*/  I2FP.F32.S32 R0, R0 ;  /* 0x0000000000007245 */ /* 0x000fe20000201400 */
[----:B------:R-:W-:Y:S03]  /*0210*/  STG.E desc[UR4][R4.64], R9 ;  /* 0x0000000904007986 */ /* 0x000fe6000c101904 */
[----:B------:R-:W0:Y:S02]  /*0220*/  F2I.TRUNC.NTZ R7, R0 ;  /* 0x0000000000077305 */ /* 0x000e24000020f100 */
[----:B0-----:R-:W-:Y:S01]  /*0230*/  STG.E desc[UR4][R2.64], R7 ;  /* 0x0000000702007986 */ /* 0x001fe2000c101904 */
[----:B------:R-:W-:Y:S05]  /*0240*/  EXIT ;  /* 0x000000000000794d */ /* 0x000fea0003800000 */
.L_x_1:
[----:B------:R-:W-:-:S00]  /*0250*/  BRA `(.L_x_1) ;  /* 0xfffffffc00fc7947 */ /* 0x000fc0000383ffff */
[----:B------:R-:W-:-:S00]  /*0260*/  NOP ;  /* 0x0000000000007918 */ /* 0x000fc00000000000 */
        /* <DEDUP_REMOVED lines=9> */
.L_x_2:


//--------------------- .nv.shared.reserved.0     --------------------------
	.section	.nv.shared.reserved.0,"aw",@nobits
	.weak		__nv_reservedSMEM_offset_0_alias
	.size		__nv_reservedSMEM_offset_0_alias, 0, 64
	.other		__nv_reservedSMEM_offset_0_alias,@"STO_CUDA_RESERVED_SHARED STV_DEFAULT"
__nv_reservedSMEM_offset_0_alias:
	.zero		0
	.zero		64


//--------------------- .nv.constant0._Z12sn_iterationPiii --------------------------
	.section	.nv.constant0._Z12sn_iterationPiii,"a",@progbits
	.sectionflags	@""
	.align	4
.nv.constant0._Z12sn_iterationPiii:
	.zero		912


//--------------------- SYMBOLS --------------------------

	.type		.nv.reservedSmem.offset0,@object
	.size		.nv.reservedSmem.offset0,0x4
